//
// Generated by NVIDIA NVVM Compiler
//
// Compiler Build ID: CL-36424714
// Cuda compilation tools, release 13.0, V13.0.88
// Based on NVVM 20.0.0
//

.version 9.0
.target sm_100
.address_size 64

	// .globl	_Z6ptype1PjS_jj
.extern .shared .align 16 .b8 temp[];

.visible .entry _Z6ptype1PjS_jj(
	.param .u64 .ptr .align 1 _Z6ptype1PjS_jj_param_0,
	.param .u64 .ptr .align 1 _Z6ptype1PjS_jj_param_1,
	.param .u32 _Z6ptype1PjS_jj_param_2,
	.param .u32 _Z6ptype1PjS_jj_param_3
)
{
	.reg .pred 	%p<10>;
	.reg .b32 	%r<80>;
	.reg .b64 	%rd<13>;

	ld.param.u64 	%rd1, [_Z6ptype1PjS_jj_param_0];
	ld.param.u64 	%rd2, [_Z6ptype1PjS_jj_param_1];
	ld.param.u32 	%r16, [_Z6ptype1PjS_jj_param_2];
	ld.param.u32 	%r17, [_Z6ptype1PjS_jj_param_3];
	mov.u32 	%r1, %tid.x;
	shr.u32 	%r18, %r16, 1;
	add.s32 	%r2, %r18, %r1;
	shr.u32 	%r19, %r1, 5;
	shr.u32 	%r20, %r2, 5;
	setp.ge.u32 	%p1, %r1, %r16;
	add.s32 	%r21, %r19, %r1;
	shl.b32 	%r22, %r21, 2;
	mov.u32 	%r23, temp;
	add.s32 	%r3, %r23, %r22;
	add.s32 	%r24, %r20, %r2;
	shl.b32 	%r25, %r24, 2;
	add.s32 	%r4, %r23, %r25;
	@%p1 bra 	$L__BB0_2;
	cvta.to.global.u64 	%rd3, %rd1;
	mul.wide.u32 	%rd4, %r1, 4;
	add.s64 	%rd5, %rd3, %rd4;
	ld.global.u32 	%r27, [%rd5];
	st.shared.u32 	[%r3], %r27;
	mul.wide.u32 	%rd6, %r2, 4;
	add.s64 	%rd7, %rd3, %rd6;
	ld.global.u32 	%r28, [%rd7];
	st.shared.u32 	[%r4], %r28;
	bra.uni 	$L__BB0_3;
$L__BB0_2:
	mov.b32 	%r26, 0;
	st.shared.u32 	[%r3], %r26;
	st.shared.u32 	[%r4], %r26;
$L__BB0_3:
	setp.lt.u32 	%p2, %r17, 2;
	mov.b32 	%r77, 1;
	@%p2 bra 	$L__BB0_8;
	shl.b32 	%r31, %r1, 1;
	or.b32  	%r5, %r31, 1;
	mov.b32 	%r77, 1;
	mov.u32 	%r75, %r17;
$L__BB0_5:
	shr.u32 	%r8, %r75, 1;
	bar.sync 	0;
	setp.ge.u32 	%p3, %r1, %r8;
	@%p3 bra 	$L__BB0_7;
	mul.lo.s32 	%r32, %r77, %r5;
	add.s32 	%r33, %r32, -1;
	add.s32 	%r34, %r32, %r77;
	add.s32 	%r35, %r33, %r77;
	shr.u32 	%r36, %r33, 5;
	add.s32 	%r37, %r36, %r32;
	shr.u32 	%r38, %r35, 5;
	add.s32 	%r39, %r38, %r34;
	shl.b32 	%r40, %r37, 2;
	add.s32 	%r42, %r23, %r40;
	ld.shared.u32 	%r43, [%r42+-4];
	shl.b32 	%r44, %r39, 2;
	add.s32 	%r45, %r23, %r44;
	ld.shared.u32 	%r46, [%r45+-4];
	add.s32 	%r47, %r46, %r43;
	st.shared.u32 	[%r45+-4], %r47;
$L__BB0_7:
	shl.b32 	%r77, %r77, 1;
	setp.gt.u32 	%p4, %r75, 3;
	mov.u32 	%r75, %r8;
	@%p4 bra 	$L__BB0_5;
$L__BB0_8:
	setp.ne.s32 	%p5, %r1, 0;
	@%p5 bra 	$L__BB0_10;
	add.s32 	%r48, %r17, -1;
	shr.u32 	%r49, %r48, 5;
	add.s32 	%r50, %r49, %r17;
	shl.b32 	%r51, %r50, 2;
	add.s32 	%r53, %r23, %r51;
	mov.b32 	%r54, 0;
	st.shared.u32 	[%r53+-4], %r54;
$L__BB0_10:
	setp.lt.u32 	%p6, %r17, 2;
	@%p6 bra 	$L__BB0_15;
	shl.b32 	%r56, %r1, 1;
	or.b32  	%r11, %r56, 1;
	mov.b32 	%r78, 1;
$L__BB0_12:
	shr.u32 	%r77, %r77, 1;
	bar.sync 	0;
	setp.ge.u32 	%p7, %r1, %r78;
	@%p7 bra 	$L__BB0_14;
	mul.lo.s32 	%r57, %r77, %r11;
	add.s32 	%r58, %r57, -1;
	add.s32 	%r59, %r57, %r77;
	add.s32 	%r60, %r58, %r77;
	shr.u32 	%r61, %r58, 5;
	add.s32 	%r62, %r61, %r57;
	shr.u32 	%r63, %r60, 5;
	add.s32 	%r64, %r63, %r59;
	shl.b32 	%r65, %r62, 2;
	add.s32 	%r67, %r23, %r65;
	ld.shared.u32 	%r68, [%r67+-4];
	shl.b32 	%r69, %r64, 2;
	add.s32 	%r70, %r23, %r69;
	ld.shared.u32 	%r71, [%r70+-4];
	st.shared.u32 	[%r67+-4], %r71;
	add.s32 	%r72, %r71, %r68;
	st.shared.u32 	[%r70+-4], %r72;
$L__BB0_14:
	shl.b32 	%r78, %r78, 1;
	setp.lt.u32 	%p8, %r78, %r17;
	@%p8 bra 	$L__BB0_12;
$L__BB0_15:
	setp.ge.u32 	%p9, %r1, %r16;
	bar.sync 	0;
	@%p9 bra 	$L__BB0_17;
	cvta.to.global.u64 	%rd8, %rd2;
	ld.shared.u32 	%r73, [%r3];
	mul.wide.u32 	%rd9, %r1, 4;
	add.s64 	%rd10, %rd8, %rd9;
	st.global.u32 	[%rd10], %r73;
	ld.shared.u32 	%r74, [%r4];
	mul.wide.u32 	%rd11, %r2, 4;
	add.s64 	%rd12, %rd8, %rd11;
	st.global.u32 	[%rd12], %r74;
$L__BB0_17:
	ret;

}
	// .globl	_Z6ptype2PjS_jS_
.visible .entry _Z6ptype2PjS_jS_(
	.param .u64 .ptr .align 1 _Z6ptype2PjS_jS__param_0,
	.param .u64 .ptr .align 1 _Z6ptype2PjS_jS__param_1,
	.param .u32 _Z6ptype2PjS_jS__param_2,
	.param .u64 .ptr .align 1 _Z6ptype2PjS_jS__param_3
)
{
	.reg .pred 	%p<8>;
	.reg .b32 	%r<82>;
	.reg .b64 	%rd<17>;

	ld.param.u64 	%rd3, [_Z6ptype2PjS_jS__param_0];
	ld.param.u64 	%rd1, [_Z6ptype2PjS_jS__param_1];
	ld.param.u32 	%r18, [_Z6ptype2PjS_jS__param_2];
	ld.param.u64 	%rd2, [_Z6ptype2PjS_jS__param_3];
	cvta.to.global.u64 	%rd4, %rd3;
	mov.u32 	%r1, %ctaid.x;
	mov.u32 	%r2, %tid.x;
	shr.u32 	%r20, %r18, 1;
	add.s32 	%r21, %r20, %r2;
	shr.u32 	%r22, %r2, 5;
	shr.u32 	%r23, %r21, 5;
	mad.lo.s32 	%r3, %r18, %r1, %r2;
	mul.wide.u32 	%rd5, %r3, 4;
	add.s64 	%rd6, %rd4, %rd5;
	ld.global.u32 	%r24, [%rd6];
	add.s32 	%r25, %r22, %r2;
	shl.b32 	%r26, %r25, 2;
	mov.u32 	%r27, temp;
	add.s32 	%r4, %r27, %r26;
	st.shared.u32 	[%r4], %r24;
	add.s32 	%r5, %r3, %r20;
	mul.wide.u32 	%rd7, %r5, 4;
	add.s64 	%rd8, %rd4, %rd7;
	ld.global.u32 	%r28, [%rd8];
	add.s32 	%r29, %r23, %r21;
	shl.b32 	%r30, %r29, 2;
	add.s32 	%r6, %r27, %r30;
	st.shared.u32 	[%r6], %r28;
	setp.lt.u32 	%p1, %r18, 2;
	mov.b32 	%r79, 1;
	@%p1 bra 	$L__BB1_5;
	shl.b32 	%r32, %r2, 1;
	or.b32  	%r7, %r32, 1;
	mov.b32 	%r79, 1;
	mov.u32 	%r77, %r18;
$L__BB1_2:
	shr.u32 	%r10, %r77, 1;
	bar.sync 	0;
	setp.ge.u32 	%p2, %r2, %r10;
	@%p2 bra 	$L__BB1_4;
	mul.lo.s32 	%r33, %r79, %r7;
	add.s32 	%r34, %r33, -1;
	add.s32 	%r35, %r33, %r79;
	add.s32 	%r36, %r34, %r79;
	shr.u32 	%r37, %r34, 5;
	add.s32 	%r38, %r37, %r33;
	shr.u32 	%r39, %r36, 5;
	add.s32 	%r40, %r39, %r35;
	shl.b32 	%r41, %r38, 2;
	add.s32 	%r43, %r27, %r41;
	ld.shared.u32 	%r44, [%r43+-4];
	shl.b32 	%r45, %r40, 2;
	add.s32 	%r46, %r27, %r45;
	ld.shared.u32 	%r47, [%r46+-4];
	add.s32 	%r48, %r47, %r44;
	st.shared.u32 	[%r46+-4], %r48;
$L__BB1_4:
	shl.b32 	%r79, %r79, 1;
	setp.gt.u32 	%p3, %r77, 3;
	mov.u32 	%r77, %r10;
	@%p3 bra 	$L__BB1_2;
$L__BB1_5:
	bar.sync 	0;
	setp.ne.s32 	%p4, %r2, 0;
	@%p4 bra 	$L__BB1_7;
	add.s32 	%r49, %r18, -1;
	shr.u32 	%r50, %r49, 5;
	add.s32 	%r51, %r50, %r18;
	shl.b32 	%r52, %r51, 2;
	add.s32 	%r54, %r27, %r52;
	ld.shared.u32 	%r55, [%r54+-4];
	cvta.to.global.u64 	%rd9, %rd2;
	mul.wide.u32 	%rd10, %r1, 4;
	add.s64 	%rd11, %rd9, %rd10;
	st.global.u32 	[%rd11], %r55;
	mov.b32 	%r56, 0;
	st.shared.u32 	[%r54+-4], %r56;
$L__BB1_7:
	setp.lt.u32 	%p5, %r18, 2;
	@%p5 bra 	$L__BB1_12;
	shl.b32 	%r58, %r2, 1;
	or.b32  	%r13, %r58, 1;
	mov.b32 	%r80, 1;
$L__BB1_9:
	shr.u32 	%r79, %r79, 1;
	bar.sync 	0;
	setp.ge.u32 	%p6, %r2, %r80;
	@%p6 bra 	$L__BB1_11;
	mul.lo.s32 	%r59, %r79, %r13;
	add.s32 	%r60, %r59, -1;
	add.s32 	%r61, %r59, %r79;
	add.s32 	%r62, %r60, %r79;
	shr.u32 	%r63, %r60, 5;
	add.s32 	%r64, %r63, %r59;
	shr.u32 	%r65, %r62, 5;
	add.s32 	%r66, %r65, %r61;
	shl.b32 	%r67, %r64, 2;
	add.s32 	%r69, %r27, %r67;
	ld.shared.u32 	%r70, [%r69+-4];
	shl.b32 	%r71, %r66, 2;
	add.s32 	%r72, %r27, %r71;
	ld.shared.u32 	%r73, [%r72+-4];
	st.shared.u32 	[%r69+-4], %r73;
	add.s32 	%r74, %r73, %r70;
	st.shared.u32 	[%r72+-4], %r74;
$L__BB1_11:
	shl.b32 	%r80, %r80, 1;
	setp.lt.u32 	%p7, %r80, %r18;
	@%p7 bra 	$L__BB1_9;
$L__BB1_12:
	cvta.to.global.u64 	%rd12, %rd1;
	bar.sync 	0;
	ld.shared.u32 	%r75, [%r4];
	add.s64 	%rd14, %rd12, %rd5;
	st.global.u32 	[%rd14], %r75;
	ld.shared.u32 	%r76, [%r6];
	add.s64 	%rd16, %rd12, %rd7;
	st.global.u32 	[%rd16], %r76;
	ret;

}
	// .globl	_Z3addPjS_j
.visible .entry _Z3addPjS_j(
	.param .u64 .ptr .align 1 _Z3addPjS_j_param_0,
	.param .u64 .ptr .align 1 _Z3addPjS_j_param_1,
	.param .u32 _Z3addPjS_j_param_2
)
{
	.reg .b32 	%r<8>;
	.reg .b64 	%rd<9>;

	ld.param.u64 	%rd1, [_Z3addPjS_j_param_0];
	ld.param.u64 	%rd2, [_Z3addPjS_j_param_1];
	ld.param.u32 	%r1, [_Z3addPjS_j_param_2];
	cvta.to.global.u64 	%rd3, %rd2;
	cvta.to.global.u64 	%rd4, %rd1;
	mov.u32 	%r2, %ctaid.x;
	mov.u32 	%r3, %tid.x;
	mul.wide.u32 	%rd5, %r2, 4;
	add.s64 	%rd6, %rd4, %rd5;
	ld.global.u32 	%r4, [%rd6];
	mad.lo.s32 	%r5, %r1, %r2, %r3;
	mul.wide.u32 	%rd7, %r5, 4;
	add.s64 	%rd8, %rd3, %rd7;
	ld.global.u32 	%r6, [%rd8];
	add.s32 	%r7, %r6, %r4;
	st.global.u32 	[%rd8], %r7;
	ret;

}
	// .globl	_Z3addPjS_S_j
.visible .entry _Z3addPjS_S_j(
	.param .u64 .ptr .align 1 _Z3addPjS_S_j_param_0,
	.param .u64 .ptr .align 1 _Z3addPjS_S_j_param_1,
	.param .u64 .ptr .align 1 _Z3addPjS_S_j_param_2,
	.param .u32 _Z3addPjS_S_j_param_3
)
{
	.reg .b32 	%r<10>;
	.reg .b64 	%rd<12>;

	ld.param.u64 	%rd1, [_Z3addPjS_S_j_param_0];
	ld.param.u64 	%rd2, [_Z3addPjS_S_j_param_1];
	ld.param.u64 	%rd3, [_Z3addPjS_S_j_param_2];
	ld.param.u32 	%r1, [_Z3addPjS_S_j_param_3];
	cvta.to.global.u64 	%rd4, %rd3;
	cvta.to.global.u64 	%rd5, %rd2;
	cvta.to.global.u64 	%rd6, %rd1;
	mov.u32 	%r2, %ctaid.x;
	mov.u32 	%r3, %tid.x;
	mul.wide.u32 	%rd7, %r2, 4;
	add.s64 	%rd8, %rd6, %rd7;
	ld.global.u32 	%r4, [%rd8];
	add.s64 	%rd9, %rd5, %rd7;
	ld.global.u32 	%r5, [%rd9];
	add.s32 	%r6, %r5, %r4;
	mad.lo.s32 	%r7, %r1, %r2, %r3;
	mul.wide.u32 	%rd10, %r7, 4;
	add.s64 	%rd11, %rd4, %rd10;
	ld.global.u32 	%r8, [%rd11];
	add.s32 	%r9, %r6, %r8;
	st.global.u32 	[%rd11], %r9;
	ret;

}


// ===== COMPILED SASS (sm_100) =====

	.target	sm_100

	.elftype	@"ET_EXEC"


//--------------------- .note.nv.tkinfo           --------------------------
	.section	.note.nv.tkinfo,"",@"SHT_NOTE"
	.sectionflags	@"SHF_NOTE_NV_TKINFO"
	.tkinfo
        /*0018*/ 	.word	0x00000002
        /*0030*/ 	.string	""
        /*0030*/ 	.string	"ptxas"
        /*0030*/ 	.string	"Cuda compilation tools, release 13.0, V13.0.88"
        /*0030*/ 	.string	"Build cuda_13.0.r13.0/compiler.36424714_0"
        /*0030*/ 	.string	"-arch sm_100 -m 64 "



//--------------------- .note.nv.cuinfo           --------------------------
	.section	.note.nv.cuinfo,"",@"SHT_NOTE"
	.sectionflags	@"SHF_NOTE_NV_CUINFO"
        /*0018*/ 	.short	0x0002
        /*001a*/ 	.short	0x0064
        /*001c*/ 	.short	0x0082
	.zero		2


//--------------------- .nv.info                  --------------------------
	.section	.nv.info,"",@"SHT_CUDA_INFO"
	.align	4


	//----- nvinfo : EIATTR_REGCOUNT
	.align		4
        /*0000*/ 	.byte	0x04, 0x2f
        /*0002*/ 	.short	(.L_1 - .L_0)
	.align		4
.L_0:
        /*0004*/ 	.word	index@(_Z6ptype1PjS_jj)
        /*0008*/ 	.word	0x0000000c


	//----- nvinfo : EIATTR_FRAME_SIZE
	.align		4
.L_1:
        /*000c*/ 	.byte	0x04, 0x11
        /*000e*/ 	.short	(.L_3 - .L_2)
	.align		4
.L_2:
        /*0010*/ 	.word	index@(_Z6ptype1PjS_jj)
        /*0014*/ 	.word	0x00000000


	//----- nvinfo : EIATTR_REGCOUNT
	.align		4
.L_3:
        /*0018*/ 	.byte	0x04, 0x2f
        /*001a*/ 	.short	(.L_5 - .L_4)
	.align		4
.L_4:
        /*001c*/ 	.word	index@(_Z6ptype2PjS_jS_)
        /*0020*/ 	.word	0x0000000e


	//----- nvinfo : EIATTR_FRAME_SIZE
	.align		4
.L_5:
        /*0024*/ 	.byte	0x04, 0x11
        /*0026*/ 	.short	(.L_7 - .L_6)
	.align		4
.L_6:
        /*0028*/ 	.word	index@(_Z6ptype2PjS_jS_)
        /*002c*/ 	.word	0x00000000


	//----- nvinfo : EIATTR_REGCOUNT
	.align		4
.L_7:
        /*0030*/ 	.byte	0x04, 0x2f
        /*0032*/ 	.short	(.L_9 - .L_8)
	.align		4
.L_8:
        /*0034*/ 	.word	index@(_Z3addPjS_j)
        /*0038*/ 	.word	0x0000000c


	//----- nvinfo : EIATTR_FRAME_SIZE
	.align		4
.L_9:
        /*003c*/ 	.byte	0x04, 0x11
        /*003e*/ 	.short	(.L_11 - .L_10)
	.align		4
.L_10:
        /*0040*/ 	.word	index@(_Z3addPjS_j)
        /*0044*/ 	.word	0x00000000


	//----- nvinfo : EIATTR_REGCOUNT
	.align		4
.L_11:
        /*0048*/ 	.byte	0x04, 0x2f
        /*004a*/ 	.short	(.L_13 - .L_12)
	.align		4
.L_12:
        /*004c*/ 	.word	index@(_Z3addPjS_S_j)
        /*0050*/ 	.word	0x0000000e


	//----- nvinfo : EIATTR_FRAME_SIZE
	.align		4
.L_13:
        /*0054*/ 	.byte	0x04, 0x11
        /*0056*/ 	.short	(.L_15 - .L_14)
	.align		4
.L_14:
        /*0058*/ 	.word	index@(_Z3addPjS_S_j)
        /*005c*/ 	.word	0x00000000


	//----- nvinfo : EIATTR_MIN_STACK_SIZE
	.align		4
.L_15:
        /*0060*/ 	.byte	0x04, 0x12
        /*0062*/ 	.short	(.L_17 - .L_16)
	.align		4
.L_16:
        /*0064*/ 	.word	index@(_Z3addPjS_S_j)
        /*0068*/ 	.word	0x00000000


	//----- nvinfo : EIATTR_MIN_STACK_SIZE
	.align		4
.L_17:
        /*006c*/ 	.byte	0x04, 0x12
        /*006e*/ 	.short	(.L_19 - .L_18)
	.align		4
.L_18:
        /*0070*/ 	.word	index@(_Z3addPjS_j)
        /*0074*/ 	.word	0x00000000


	//----- nvinfo : EIATTR_MIN_STACK_SIZE
	.align		4
.L_19:
        /*0078*/ 	.byte	0x04, 0x12
        /*007a*/ 	.short	(.L_21 - .L_20)
	.align		4
.L_20:
        /*007c*/ 	.word	index@(_Z6ptype2PjS_jS_)
        /*0080*/ 	.word	0x00000000


	//----- nvinfo : EIATTR_MIN_STACK_SIZE
	.align		4
.L_21:
        /*0084*/ 	.byte	0x04, 0x12
        /*0086*/ 	.short	(.L_23 - .L_22)
	.align		4
.L_22:
        /*0088*/ 	.word	index@(_Z6ptype1PjS_jj)
        /*008c*/ 	.word	0x00000000
.L_23:


//--------------------- .nv.compat                --------------------------
	.section	.nv.compat,"",@"SHT_CUDA_COMPAT_INFO"
	.align	4
        /*0000*/ 	.byte	0x02, 0x09, 0x00, 0x00, 0x02, 0x02, 0x01, 0x00, 0x02, 0x05, 0x05, 0x00, 0x03, 0x07, 0x01, 0x01
        /*0010*/ 	.byte	0x02, 0x03, 0x00, 0x00, 0x02, 0x06, 0x01, 0x00, 0x04, 0x0b, 0x08, 0x00, 0x09, 0x00, 0x00, 0x00
        /*0020*/ 	.byte	0x00, 0x00, 0x00, 0x00


//--------------------- .nv.info._Z3addPjS_S_j    --------------------------
	.section	.nv.info._Z3addPjS_S_j,"",@"SHT_CUDA_INFO"
	.sectionflags	@""
	.align	4


	//----- nvinfo : EIATTR_CUDA_API_VERSION
	.align		4
        /*0000*/ 	.byte	0x04, 0x37
        /*0002*/ 	.short	(.L_25 - .L_24)
.L_24:
        /*0004*/ 	.word	0x00000082


	//----- nvinfo : EIATTR_KPARAM_INFO
	.align		4
.L_25:
        /*0008*/ 	.byte	0x04, 0x17
        /*000a*/ 	.short	(.L_27 - .L_26)
.L_26:
        /*000c*/ 	.word	0x00000000
        /*0010*/ 	.short	0x0003
        /*0012*/ 	.short	0x0018
        /*0014*/ 	.byte	0x00, 0xf0, 0x11, 0x00


	//----- nvinfo : EIATTR_KPARAM_INFO
	.align		4
.L_27:
        /*0018*/ 	.byte	0x04, 0x17
        /*001a*/ 	.short	(.L_29 - .L_28)
.L_28:
        /*001c*/ 	.word	0x00000000
        /*0020*/ 	.short	0x0002
        /*0022*/ 	.short	0x0010
        /*0024*/ 	.byte	0x00, 0xf5, 0x21, 0x00


	//----- nvinfo : EIATTR_KPARAM_INFO
	.align		4
.L_29:
        /*0028*/ 	.byte	0x04, 0x17
        /*002a*/ 	.short	(.L_31 - .L_30)
.L_30:
        /*002c*/ 	.word	0x00000000
        /*0030*/ 	.short	0x0001
        /*0032*/ 	.short	0x0008
        /*0034*/ 	.byte	0x00, 0xf5, 0x21, 0x00


	//----- nvinfo : EIATTR_KPARAM_INFO
	.align		4
.L_31:
        /*0038*/ 	.byte	0x04, 0x17
        /*003a*/ 	.short	(.L_33 - .L_32)
.L_32:
        /*003c*/ 	.word	0x00000000
        /*0040*/ 	.short	0x0000
        /*0042*/ 	.short	0x0000
        /*0044*/ 	.byte	0x00, 0xf5, 0x21, 0x00


	//----- nvinfo : EIATTR_SPARSE_MMA_MASK
	.align		4
.L_33:
        /*0048*/ 	.byte	0x03, 0x50
        /*004a*/ 	.short	0x0000


	//----- nvinfo : EIATTR_MAXREG_COUNT
	.align		4
        /*004c*/ 	.byte	0x03, 0x1b
        /*004e*/ 	.short	0x00ff


	//----- nvinfo : EIATTR_MERCURY_ISA_VERSION
	.align		4
        /*0050*/ 	.byte	0x03, 0x5f
        /*0052*/ 	.short	0x0101


	//----- nvinfo : EIATTR_VRC_CTA_INIT_COUNT
	.align		4
        /*0054*/ 	.byte	0x02, 0x4a
	.zero		1
	.zero		1


	//----- nvinfo : EIATTR_EXIT_INSTR_OFFSETS
	.align		4
        /*0058*/ 	.byte	0x04, 0x1c
        /*005a*/ 	.short	(.L_35 - .L_34)


	//   ....[0]....
.L_34:
        /*005c*/ 	.word	0x00000110


	//----- nvinfo : EIATTR_CBANK_PARAM_SIZE
	.align		4
.L_35:
        /*0060*/ 	.byte	0x03, 0x19
        /*0062*/ 	.short	0x001c


	//----- nvinfo : EIATTR_PARAM_CBANK
	.align		4
        /*0064*/ 	.byte	0x04, 0x0a
        /*0066*/ 	.short	(.L_37 - .L_36)
	.align		4
.L_36:
        /*0068*/ 	.word	index@(.nv.constant0._Z3addPjS_S_j)
        /*006c*/ 	.short	0x0380
        /*006e*/ 	.short	0x001c


	//----- nvinfo : EIATTR_SW_WAR
	.align		4
.L_37:
        /*0070*/ 	.byte	0x04, 0x36
        /*0072*/ 	.short	(.L_39 - .L_38)
.L_38:
        /*0074*/ 	.word	0x00000008
.L_39:


//--------------------- .nv.info._Z3addPjS_j      --------------------------
	.section	.nv.info._Z3addPjS_j,"",@"SHT_CUDA_INFO"
	.sectionflags	@""
	.align	4


	//----- nvinfo : EIATTR_CUDA_API_VERSION
	.align		4
        /*0000*/ 	.byte	0x04, 0x37
        /*0002*/ 	.short	(.L_41 - .L_40)
.L_40:
        /*0004*/ 	.word	0x00000082


	//----- nvinfo : EIATTR_KPARAM_INFO
	.align		4
.L_41:
        /*0008*/ 	.byte	0x04, 0x17
        /*000a*/ 	.short	(.L_43 - .L_42)
.L_42:
        /*000c*/ 	.word	0x00000000
        /*0010*/ 	.short	0x0002
        /*0012*/ 	.short	0x0010
        /*0014*/ 	.byte	0x00, 0xf0, 0x11, 0x00


	//----- nvinfo : EIATTR_KPARAM_INFO
	.align		4
.L_43:
        /*0018*/ 	.byte	0x04, 0x17
        /*001a*/ 	.short	(.L_45 - .L_44)
.L_44:
        /*001c*/ 	.word	0x00000000
        /*0020*/ 	.short	0x0001
        /*0022*/ 	.short	0x0008
        /*0024*/ 	.byte	0x00, 0xf5, 0x21, 0x00


	//----- nvinfo : EIATTR_KPARAM_INFO
	.align		4
.L_45:
        /*0028*/ 	.byte	0x04, 0x17
        /*002a*/ 	.short	(.L_47 - .L_46)
.L_46:
        /*002c*/ 	.word	0x00000000
        /*0030*/ 	.short	0x0000
        /*0032*/ 	.short	0x0000
        /*0034*/ 	.byte	0x00, 0xf5, 0x21, 0x00


	//----- nvinfo : EIATTR_SPARSE_MMA_MASK
	.align		4
.L_47:
        /*0038*/ 	.byte	0x03, 0x50
        /*003a*/ 	.short	0x0000


	//----- nvinfo : EIATTR_MAXREG_COUNT
	.align		4
        /*003c*/ 	.byte	0x03, 0x1b
        /*003e*/ 	.short	0x00ff


	//----- nvinfo : EIATTR_MERCURY_ISA_VERSION
	.align		4
        /*0040*/ 	.byte	0x03, 0x5f
        /*0042*/ 	.short	0x0101


	//----- nvinfo : EIATTR_VRC_CTA_INIT_COUNT
	.align		4
        /*0044*/ 	.byte	0x02, 0x4a
	.zero		1
	.zero		1


	//----- nvinfo : EIATTR_EXIT_INSTR_OFFSETS
	.align		4
        /*0048*/ 	.byte	0x04, 0x1c
        /*004a*/ 	.short	(.L_49 - .L_48)


	//   ....[0]....
.L_48:
        /*004c*/ 	.word	0x000000e0


	//----- nvinfo : EIATTR_CBANK_PARAM_SIZE
	.align		4
.L_49:
        /*0050*/ 	.byte	0x03, 0x19
        /*0052*/ 	.short	0x0014


	//----- nvinfo : EIATTR_PARAM_CBANK
	.align		4
        /*0054*/ 	.byte	0x04, 0x0a
        /*0056*/ 	.short	(.L_51 - .L_50)
	.align		4
.L_50:
        /*0058*/ 	.word	index@(.nv.constant0._Z3addPjS_j)
        /*005c*/ 	.short	0x0380
        /*005e*/ 	.short	0x0014


	//----- nvinfo : EIATTR_SW_WAR
	.align		4
.L_51:
        /*0060*/ 	.byte	0x04, 0x36
        /*0062*/ 	.short	(.L_53 - .L_52)
.L_52:
        /*0064*/ 	.word	0x00000008
.L_53:


//--------------------- .nv.info._Z6ptype2PjS_jS_ --------------------------
	.section	.nv.info._Z6ptype2PjS_jS_,"",@"SHT_CUDA_INFO"
	.sectionflags	@""
	.align	4


	//----- nvinfo : EIATTR_CUDA_API_VERSION
	.align		4
        /*0000*/ 	.byte	0x04, 0x37
        /*0002*/ 	.short	(.L_55 - .L_54)
.L_54:
        /*0004*/ 	.word	0x00000082


	//----- nvinfo : EIATTR_KPARAM_INFO
	.align		4
.L_55:
        /*0008*/ 	.byte	0x04, 0x17
        /*000a*/ 	.short	(.L_57 - .L_56)
.L_56:
        /*000c*/ 	.word	0x00000000
        /*0010*/ 	.short	0x0003
        /*0012*/ 	.short	0x0018
        /*0014*/ 	.byte	0x00, 0xf5, 0x21, 0x00


	//----- nvinfo : EIATTR_KPARAM_INFO
	.align		4
.L_57:
        /*0018*/ 	.byte	0x04, 0x17
        /*001a*/ 	.short	(.L_59 - .L_58)
.L_58:
        /*001c*/ 	.word	0x00000000
        /*0020*/ 	.short	0x0002
        /*0022*/ 	.short	0x0010
        /*0024*/ 	.byte	0x00, 0xf0, 0x11, 0x00


	//----- nvinfo : EIATTR_KPARAM_INFO
	.align		4
.L_59:
        /*0028*/ 	.byte	0x04, 0x17
        /*002a*/ 	.short	(.L_61 - .L_60)
.L_60:
        /*002c*/ 	.word	0x00000000
        /*0030*/ 	.short	0x0001
        /*0032*/ 	.short	0x0008
        /*0034*/ 	.byte	0x00, 0xf5, 0x21, 0x00


	//----- nvinfo : EIATTR_KPARAM_INFO
	.align		4
.L_61:
        /*0038*/ 	.byte	0x04, 0x17
        /*003a*/ 	.short	(.L_63 - .L_62)
.L_62:
        /*003c*/ 	.word	0x00000000
        /*0040*/ 	.short	0x0000
        /*0042*/ 	.short	0x0000
        /*0044*/ 	.byte	0x00, 0xf5, 0x21, 0x00


	//----- nvinfo : EIATTR_SPARSE_MMA_MASK
	.align		4
.L_63:
        /*0048*/ 	.byte	0x03, 0x50
        /*004a*/ 	.short	0x0000


	//----- nvinfo : EIATTR_MAXREG_COUNT
	.align		4
        /*004c*/ 	.byte	0x03, 0x1b
        /*004e*/ 	.short	0x00ff


	//----- nvinfo : EIATTR_NUM_BARRIERS
	.align		4
        /*0050*/ 	.byte	0x02, 0x4c
        /*0052*/ 	.byte	0x01
	.zero		1


	//----- nvinfo : EIATTR_MERCURY_ISA_VERSION
	.align		4
        /*0054*/ 	.byte	0x03, 0x5f
        /*0056*/ 	.short	0x0101


	//----- nvinfo : EIATTR_VRC_CTA_INIT_COUNT
	.align		4
        /*0058*/ 	.byte	0x02, 0x4a
	.zero		1
	.zero		1


	//----- nvinfo : EIATTR_EXIT_INSTR_OFFSETS
	.align		4
        /*005c*/ 	.byte	0x04, 0x1c
        /*005e*/ 	.short	(.L_65 - .L_64)


	//   ....[0]....
.L_64:
        /*0060*/ 	.word	0x00000650


	//----- nvinfo : EIATTR_CRS_STACK_SIZE
	.align		4
.L_65:
        /*0064*/ 	.byte	0x04, 0x1e
        /*0066*/ 	.short	(.L_67 - .L_66)
.L_66:
        /*0068*/ 	.word	0x00000000


	//----- nvinfo : EIATTR_CBANK_PARAM_SIZE
	.align		4
.L_67:
        /*006c*/ 	.byte	0x03, 0x19
        /*006e*/ 	.short	0x0020


	//----- nvinfo : EIATTR_PARAM_CBANK
	.align		4
        /*0070*/ 	.byte	0x04, 0x0a
        /*0072*/ 	.short	(.L_69 - .L_68)
	.align		4
.L_68:
        /*0074*/ 	.word	index@(.nv.constant0._Z6ptype2PjS_jS_)
        /*0078*/ 	.short	0x0380
        /*007a*/ 	.short	0x0020


	//----- nvinfo : EIATTR_SW_WAR
	.align		4
.L_69:
        /*007c*/ 	.byte	0x04, 0x36
        /*007e*/ 	.short	(.L_71 - .L_70)
.L_70:
        /*0080*/ 	.word	0x00000008
.L_71:


//--------------------- .nv.info._Z6ptype1PjS_jj  --------------------------
	.section	.nv.info._Z6ptype1PjS_jj,"",@"SHT_CUDA_INFO"
	.sectionflags	@""
	.align	4


	//----- nvinfo : EIATTR_CUDA_API_VERSION
	.align		4
        /*0000*/ 	.byte	0x04, 0x37
        /*0002*/ 	.short	(.L_73 - .L_72)
.L_72:
        /*0004*/ 	.word	0x00000082


	//----- nvinfo : EIATTR_KPARAM_INFO
	.align		4
.L_73:
        /*0008*/ 	.byte	0x04, 0x17
        /*000a*/ 	.short	(.L_75 - .L_74)
.L_74:
        /*000c*/ 	.word	0x00000000
        /*0010*/ 	.short	0x0003
        /*0012*/ 	.short	0x0014
        /*0014*/ 	.byte	0x00, 0xf0, 0x11, 0x00


	//----- nvinfo : EIATTR_KPARAM_INFO
	.align		4
.L_75:
        /*0018*/ 	.byte	0x04, 0x17
        /*001a*/ 	.short	(.L_77 - .L_76)
.L_76:
        /*001c*/ 	.word	0x00000000
        /*0020*/ 	.short	0x0002
        /*0022*/ 	.short	0x0010
        /*0024*/ 	.byte	0x00, 0xf0, 0x11, 0x00


	//----- nvinfo : EIATTR_KPARAM_INFO
	.align		4
.L_77:
        /*0028*/ 	.byte	0x04, 0x17
        /*002a*/ 	.short	(.L_79 - .L_78)
.L_78:
        /*002c*/ 	.word	0x00000000
        /*0030*/ 	.short	0x0001
        /*0032*/ 	.short	0x0008
        /*0034*/ 	.byte	0x00, 0xf5, 0x21, 0x00


	//----- nvinfo : EIATTR_KPARAM_INFO
	.align		4
.L_79:
        /*0038*/ 	.byte	0x04, 0x17
        /*003a*/ 	.short	(.L_81 - .L_80)
.L_80:
        /*003c*/ 	.word	0x00000000
        /*0040*/ 	.short	0x0000
        /*0042*/ 	.short	0x0000
        /*0044*/ 	.byte	0x00, 0xf5, 0x21, 0x00


	//----- nvinfo : EIATTR_SPARSE_MMA_MASK
	.align		4
.L_81:
        /*0048*/ 	.byte	0x03, 0x50
        /*004a*/ 	.short	0x0000


	//----- nvinfo : EIATTR_MAXREG_COUNT
	.align		4
        /*004c*/ 	.byte	0x03, 0x1b
        /*004e*/ 	.short	0x00ff


	//----- nvinfo : EIATTR_NUM_BARRIERS
	.align		4
        /*0050*/ 	.byte	0x02, 0x4c
        /*0052*/ 	.byte	0x01
	.zero		1


	//----- nvinfo : EIATTR_MERCURY_ISA_VERSION
	.align		4
        /*0054*/ 	.byte	0x03, 0x5f
        /*0056*/ 	.short	0x0101


	//----- nvinfo : EIATTR_VRC_CTA_INIT_COUNT
	.align		4
        /*0058*/ 	.byte	0x02, 0x4a
	.zero		1
	.zero		1


	//----- nvinfo : EIATTR_EXIT_INSTR_OFFSETS
	.align		4
        /*005c*/ 	.byte	0x04, 0x1c
        /*005e*/ 	.short	(.L_83 - .L_82)


	//   ....[0]....
.L_82:
        /*0060*/ 	.word	0x00000570


	//   ....[1]....
        /*0064*/ 	.word	0x000005f0


	//----- nvinfo : EIATTR_CRS_STACK_SIZE
	.align		4
.L_83:
        /*0068*/ 	.byte	0x04, 0x1e
        /*006a*/ 	.short	(.L_85 - .L_84)
.L_84:
        /*006c*/ 	.word	0x00000000


	//----- nvinfo : EIATTR_CBANK_PARAM_SIZE
	.align		4
.L_85:
        /*0070*/ 	.byte	0x03, 0x19
        /*0072*/ 	.short	0x0018


	//----- nvinfo : EIATTR_PARAM_CBANK
	.align		4
        /*0074*/ 	.byte	0x04, 0x0a
        /*0076*/ 	.short	(.L_87 - .L_86)
	.align		4
.L_86:
        /*0078*/ 	.word	index@(.nv.constant0._Z6ptype1PjS_jj)
        /*007c*/ 	.short	0x0380
        /*007e*/ 	.short	0x0018


	//----- nvinfo : EIATTR_SW_WAR
	.align		4
.L_87:
        /*0080*/ 	.byte	0x04, 0x36
        /*0082*/ 	.short	(.L_89 - .L_88)
.L_88:
        /*0084*/ 	.word	0x00000008
.L_89:


//--------------------- .nv.callgraph             --------------------------
	.section	.nv.callgraph,"",@"SHT_CUDA_CALLGRAPH"
	.align	4
	.sectionentsize	8
	.align		4
        /*0000*/ 	.word	0x00000000
	.align		4
        /*0004*/ 	.word	0xffffffff
	.align		4
        /*0008*/ 	.word	0x00000000
	.align		4
        /*000c*/ 	.word	0xfffffffe
	.align		4
        /*0010*/ 	.word	0x00000000
	.align		4
        /*0014*/ 	.word	0xfffffffd
	.align		4
        /*0018*/ 	.word	0x00000000
	.align		4
        /*001c*/ 	.word	0xfffffffc


//--------------------- .text._Z3addPjS_S_j       --------------------------
	.section	.text._Z3addPjS_S_j,"ax",@progbits
	.align	128
        .global         _Z3addPjS_S_j
        .type           _Z3addPjS_S_j,@function
        .size           _Z3addPjS_S_j,(.L_x_22 - _Z3addPjS_S_j)
        .other          _Z3addPjS_S_j,@"STO_CUDA_ENTRY STV_DEFAULT"
_Z3addPjS_S_j:
.text._Z3addPjS_S_j:
[----:B------:R-:W-:Y:S01]  /*0000*/  LDC R1, c[0x0][0x37c] ;  /* 0x0000df00ff017b82 */ /* 0x000fe20000000800 */
[----:B------:R-:W0:Y:S07]  /*0010*/  S2R R11, SR_CTAID.X ;  /* 0x00000000000b7919 */ /* 0x000e2e0000002500 */
[----:B------:R-:W0:Y:S01]  /*0020*/  LDC.64 R2, c[0x0][0x380] ;  /* 0x0000e000ff027b82 */ /* 0x000e220000000a00 */
[----:B------:R-:W1:Y:S01]  /*0030*/  LDCU UR6, c[0x0][0x398] ;  /* 0x00007300ff0677ac */ /* 0x000e620008000800 */
[----:B------:R-:W1:Y:S01]  /*0040*/  S2R R0, SR_TID.X ;  /* 0x0000000000007919 */ /* 0x000e620000002100 */
[----:B------:R-:W2:Y:S05]  /*0050*/  LDCU.64 UR4, c[0x0][0x358] ;  /* 0x00006b00ff0477ac */ /* 0x000eaa0008000a00 */
[----:B------:R-:W3:Y:S08]  /*0060*/  LDC.64 R4, c[0x0][0x388] ;  /* 0x0000e200ff047b82 */ /* 0x000ef00000000a00 */
[----:B------:R-:W4:Y:S01]  /*0070*/  LDC.64 R6, c[0x0][0x390] ;  /* 0x0000e400ff067b82 */ /* 0x000f220000000a00 */
[----:B0-----:R-:W-:-:S04]  /*0080*/  IMAD.WIDE.U32 R2, R11, 0x4, R2 ;  /* 0x000000040b027825 */ /* 0x001fc800078e0002 */
[C---:B-1----:R-:W-:Y:S02]  /*0090*/  IMAD R9, R11.reuse, UR6, R0 ;  /* 0x000000060b097c24 */ /* 0x042fe4000f8e0200 */
[----:B---3--:R-:W-:Y:S01]  /*00a0*/  IMAD.WIDE.U32 R4, R11, 0x4, R4 ;  /* 0x000000040b047825 */ /* 0x008fe200078e0004 */
[----:B--2---:R-:W2:Y:S03]  /*00b0*/  LDG.E R2, desc[UR4][R2.64] ;  /* 0x0000000402027981 */ /* 0x004ea6000c1e1900 */
[----:B----4-:R-:W-:Y:S02]  /*00c0*/  IMAD.WIDE.U32 R6, R9, 0x4, R6 ;  /* 0x0000000409067825 */ /* 0x010fe400078e0006 */
[----:B------:R-:W2:Y:S04]  /*00d0*/  LDG.E R5, desc[UR4][R4.64] ;  /* 0x0000000404057981 */ /* 0x000ea8000c1e1900 */
[----:B------:R-:W2:Y:S02]  /*00e0*/  LDG.E R0, desc[UR4][R6.64] ;  /* 0x0000000406007981 */ /* 0x000ea4000c1e1900 */
[----:B--2---:R-:W-:-:S05]  /*00f0*/  IADD3 R9, PT, PT, R0, R5, R2 ;  /* 0x0000000500097210 */ /* 0x004fca0007ffe002 */
[----:B------:R-:W-:Y:S01]  /*0100*/  STG.E desc[UR4][R6.64], R9 ;  /* 0x0000000906007986 */ /* 0x000fe2000c101904 */
[----:B------:R-:W-:Y:S05]  /*0110*/  EXIT ;  /* 0x000000000000794d */ /* 0x000fea0003800000 */
.L_x_0:
[----:B------:R-:W-:-:S00]  /*0120*/  BRA `(.L_x_0) ;  /* 0xfffffffc00fc7947 */ /* 0x000fc0000383ffff */
[----:B------:R-:W-:-:S00]  /*0130*/  NOP ;  /* 0x0000000000007918 */ /* 0x000fc00000000000 */
        /* <DEDUP_REMOVED lines=12> */
.L_x_22:


//--------------------- .text._Z3addPjS_j         --------------------------
	.section	.text._Z3addPjS_j,"ax",@progbits
	.align	128
        .global         _Z3addPjS_j
        .type           _Z3addPjS_j,@function
        .size           _Z3addPjS_j,(.L_x_23 - _Z3addPjS_j)
        .other          _Z3addPjS_j,@"STO_CUDA_ENTRY STV_DEFAULT"
_Z3addPjS_j:
.text._Z3addPjS_j:
[----:B------:R-:W-:Y:S01]  /*0000*/  LDC R1, c[0x0][0x37c] ;  /* 0x0000df00ff017b82 */ /* 0x000fe20000000800 */
[----:B------:R-:W0:Y:S07]  /*0010*/  S2R R9, SR_CTAID.X ;  /* 0x0000000000097919 */ /* 0x000e2e0000002500 */
[----:B------:R-:W0:Y:S01]  /*0020*/  LDC.64 R2, c[0x0][0x380] ;  /* 0x0000e000ff027b82 */ /* 0x000e220000000a00 */
[----:B------:R-:W1:Y:S01]  /*0030*/  LDCU UR6, c[0x0][0x390] ;  /* 0x00007200ff0677ac */ /* 0x000e620008000800 */
[----:B------:R-:W1:Y:S01]  /*0040*/  S2R R0, SR_TID.X ;  /* 0x0000000000007919 */ /* 0x000e620000002100 */
[----:B------:R-:W2:Y:S05]  /*0050*/  LDCU.64 UR4, c[0x0][0x358] ;  /* 0x00006b00ff0477ac */ /* 0x000eaa0008000a00 */
[----:B------:R-:W3:Y:S01]  /*0060*/  LDC.64 R4, c[0x0][0x388] ;  /* 0x0000e200ff047b82 */ /* 0x000ee20000000a00 */
[----:B0-----:R-:W-:-:S04]  /*0070*/  IMAD.WIDE.U32 R2, R9, 0x4, R2 ;  /* 0x0000000409027825 */ /* 0x001fc800078e0002 */
[----:B-1----:R-:W-:Y:S02]  /*0080*/  IMAD R7, R9, UR6, R0 ;  /* 0x0000000609077c24 */ /* 0x002fe4000f8e0200 */
[----:B--2---:R-:W2:Y:S02]  /*0090*/  LDG.E R2, desc[UR4][R2.64] ;  /* 0x0000000402027981 */ /* 0x004ea4000c1e1900 */
[----:B---3--:R-:W-:-:S05]  /*00a0*/  IMAD.WIDE.U32 R4, R7, 0x4, R4 ;  /* 0x0000000407047825 */ /* 0x008fca00078e0004 */
[----:B------:R-:W2:Y:S02]  /*00b0*/  LDG.E R7, desc[UR4][R4.64] ;  /* 0x0000000404077981 */ /* 0x000ea4000c1e1900 */
[----:B--2---:R-:W-:-:S05]  /*00c0*/  IADD3 R7, PT, PT, R2, R7, RZ ;  /* 0x0000000702077210 */ /* 0x004fca0007ffe0ff */
[----:B------:R-:W-:Y:S01]  /*00d0*/  STG.E desc[UR4][R4.64], R7 ;  /* 0x0000000704007986 */ /* 0x000fe2000c101904 */
[----:B------:R-:W-:Y:S05]  /*00e0*/  EXIT ;  /* 0x000000000000794d */ /* 0x000fea0003800000 */
.L_x_1:
        /* <DEDUP_REMOVED lines=9> */
.L_x_23:


//--------------------- .text._Z6ptype2PjS_jS_    --------------------------
	.section	.text._Z6ptype2PjS_jS_,"ax",@progbits
	.align	128
        .global         _Z6ptype2PjS_jS_
        .type           _Z6ptype2PjS_jS_,@function
        .size           _Z6ptype2PjS_jS_,(.L_x_24 - _Z6ptype2PjS_jS_)
        .other          _Z6ptype2PjS_jS_,@"STO_CUDA_ENTRY STV_DEFAULT"
_Z6ptype2PjS_jS_:
.text._Z6ptype2PjS_jS_:
[----:B------:R-:W-:Y:S01]  /*0000*/  LDC R1, c[0x0][0x37c] ;  /* 0x0000df00ff017b82 */ /* 0x000fe20000000800 */
[----:B------:R-:W0:Y:S01]  /*0010*/  S2R R4, SR_CTAID.X ;  /* 0x0000000000047919 */ /* 0x000e220000002500 */
[----:B------:R-:W1:Y:S06]  /*0020*/  LDCU UR7, c[0x0][0x390] ;  /* 0x00007200ff0777ac */ /* 0x000e6c0008000800 */
[----:B------:R-:W2:Y:S01]  /*0030*/  LDC.64 R10, c[0x0][0x380] ;  /* 0x0000e000ff0a7b82 */ /* 0x000ea20000000a00 */
[----:B------:R-:W0:Y:S01]  /*0040*/  S2R R3, SR_TID.X ;  /* 0x0000000000037919 */ /* 0x000e220000002100 */
[----:B------:R-:W3:Y:S01]  /*0050*/  LDCU.64 UR8, c[0x0][0x358] ;  /* 0x00006b00ff0877ac */ /* 0x000ee20008000a00 */
[----:B-1----:R-:W-:-:S02]  /*0060*/  USHF.R.U32.HI UR6, URZ, 0x1, UR7 ;  /* 0x00000001ff067899 */ /* 0x002fc40008011607 */
[----:B0-----:R-:W-:-:S04]  /*0070*/  IMAD R2, R4, UR7, R3 ;  /* 0x0000000704027c24 */ /* 0x001fc8000f8e0203 */
[C---:B------:R-:W-:Y:S02]  /*0080*/  VIADD R0, R2.reuse, UR6 ;  /* 0x0000000602007c36 */ /* 0x040fe40008000000 */
[----:B--2---:R-:W-:-:S04]  /*0090*/  IMAD.WIDE.U32 R8, R2, 0x4, R10 ;  /* 0x0000000402087825 */ /* 0x004fc800078e000a */
[----:B------:R-:W-:Y:S02]  /*00a0*/  IMAD.WIDE.U32 R10, R0, 0x4, R10 ;  /* 0x00000004000a7825 */ /* 0x000fe400078e000a */
[----:B---3--:R-:W2:Y:S04]  /*00b0*/  LDG.E R8, desc[UR8][R8.64] ;  /* 0x0000000808087981 */ /* 0x008ea8000c1e1900 */
[----:B------:R-:W3:Y:S01]  /*00c0*/  LDG.E R11, desc[UR8][R10.64] ;  /* 0x000000080a0b7981 */ /* 0x000ee2000c1e1900 */
[----:B------:R-:W0:Y:S01]  /*00d0*/  S2UR UR5, SR_CgaCtaId ;  /* 0x00000000000579c3 */ /* 0x000e220000008800 */
[----:B------:R-:W-:Y:S01]  /*00e0*/  UMOV UR4, 0x400 ;  /* 0x0000040000047882 */ /* 0x000fe20000000000 */
[C---:B------:R-:W-:Y:S01]  /*00f0*/  VIADD R5, R3.reuse, UR6 ;  /* 0x0000000603057c36 */ /* 0x040fe20008000000 */
[----:B------:R-:W-:Y:S01]  /*0100*/  LEA.HI R6, R3, R3, RZ, 0x1b ;  /* 0x0000000303067211 */ /* 0x000fe200078fd8ff */
[----:B------:R-:W-:-:S03]  /*0110*/  UISETP.GE.U32.AND UP0, UPT, UR7, 0x2, UPT ;  /* 0x000000020700788c */ /* 0x000fc6000bf06070 */
[----:B------:R-:W-:Y:S01]  /*0120*/  LEA.HI R7, R5, R5, RZ, 0x1b ;  /* 0x0000000505077211 */ /* 0x000fe200078fd8ff */
[----:B------:R-:W-:Y:S01]  /*0130*/  UMOV UR7, 0x1 ;  /* 0x0000000100077882 */ /* 0x000fe20000000000 */
[----:B0-----:R-:W-:-:S06]  /*0140*/  ULEA UR4, UR5, UR4, 0x18 ;  /* 0x0000000405047291 */ /* 0x001fcc000f8ec0ff */
[----:B------:R-:W-:Y:S02]  /*0150*/  LEA R5, R6, UR4, 0x2 ;  /* 0x0000000406057c11 */ /* 0x000fe4000f8e10ff */
[----:B------:R-:W-:-:S03]  /*0160*/  LEA R6, R7, UR4, 0x2 ;  /* 0x0000000407067c11 */ /* 0x000fc6000f8e10ff */
[----:B--2---:R0:W-:Y:S04]  /*0170*/  STS [R5], R8 ;  /* 0x0000000805007388 */ /* 0x0041e80000000800 */
[----:B---3--:R0:W-:Y:S01]  /*0180*/  STS [R6], R11 ;  /* 0x0000000b06007388 */ /* 0x0081e20000000800 */
[----:B------:R-:W-:Y:S05]  /*0190*/  BRA.U !UP0, `(.L_x_2) ;  /* 0x0000000108647547 */ /* 0x000fea000b800000 */
[----:B0-----:R-:W-:Y:S01]  /*01a0*/  LEA R11, R3, 0x1, 0x1 ;  /* 0x00000001030b7811 */ /* 0x001fe200078e08ff */
[----:B------:R-:W0:Y:S01]  /*01b0*/  LDCU UR5, c[0x0][0x390] ;  /* 0x00007200ff0577ac */ /* 0x000e220008000800 */
[----:B------:R-:W-:-:S05]  /*01c0*/  UMOV UR7, 0x1 ;  /* 0x0000000100077882 */ /* 0x000fca0000000000 */
.L_x_5:
[----:B0-----:R-:W-:Y:S01]  /*01d0*/  USHF.R.U32.HI UR6, URZ, 0x1, UR5 ;  /* 0x00000001ff067899 */ /* 0x001fe20008011605 */
[----:B------:R-:W-:Y:S05]  /*01e0*/  BAR.SYNC.DEFER_BLOCKING 0x0 ;  /* 0x0000000000007b1d */ /* 0x000fea0000010000 */
[----:B------:R-:W-:Y:S01]  /*01f0*/  ISETP.GE.U32.AND P0, PT, R3, UR6, PT ;  /* 0x0000000603007c0c */ /* 0x000fe2000bf06070 */
[----:B------:R-:W-:-:S12]  /*0200*/  BSSY.RECONVERGENT B0, `(.L_x_3) ;  /* 0x000000e000007945 */ /* 0x000fd80003800200 */
[----:B------:R-:W-:Y:S05]  /*0210*/  @P0 BRA `(.L_x_4) ;  /* 0x0000000000300947 */ /* 0x000fea0003800000 */
[----:B------:R-:W-:-:S04]  /*0220*/  IMAD R7, R11, UR7, RZ ;  /* 0x000000070b077c24 */ /* 0x000fc8000f8e02ff */
[C---:B------:R-:W-:Y:S02]  /*0230*/  VIADD R8, R7.reuse, 0xffffffff ;  /* 0xffffffff07087836 */ /* 0x040fe40000000000 */
[----:B------:R-:W-:Y:S02]  /*0240*/  VIADD R9, R7, UR7 ;  /* 0x0000000707097c36 */ /* 0x000fe40008000000 */
[C---:B------:R-:W-:Y:S01]  /*0250*/  VIADD R10, R8.reuse, UR7 ;  /* 0x00000007080a7c36 */ /* 0x040fe20008000000 */
[----:B------:R-:W-:-:S04]  /*0260*/  LEA.HI R7, R8, R7, RZ, 0x1b ;  /* 0x0000000708077211 */ /* 0x000fc800078fd8ff */
[----:B------:R-:W-:Y:S02]  /*0270*/  LEA.HI R9, R10, R9, RZ, 0x1b ;  /* 0x000000090a097211 */ /* 0x000fe400078fd8ff */
[----:B------:R-:W-:Y:S02]  /*0280*/  LEA R7, R7, UR4, 0x2 ;  /* 0x0000000407077c11 */ /* 0x000fe4000f8e10ff */
[----:B------:R-:W-:-:S04]  /*0290*/  LEA R9, R9, UR4, 0x2 ;  /* 0x0000000409097c11 */ /* 0x000fc8000f8e10ff */
[----:B------:R-:W-:Y:S04]  /*02a0*/  LDS R7, [R7+-0x4] ;  /* 0xfffffc0007077984 */ /* 0x000fe80000000800 */
[----:B------:R-:W0:Y:S02]  /*02b0*/  LDS R8, [R9+-0x4] ;  /* 0xfffffc0009087984 */ /* 0x000e240000000800 */
[----:B0-----:R-:W-:-:S05]  /*02c0*/  IADD3 R8, PT, PT, R7, R8, RZ ;  /* 0x0000000807087210 */ /* 0x001fca0007ffe0ff */
[----:B------:R0:W-:Y:S02]  /*02d0*/  STS [R9+-0x4], R8 ;  /* 0xfffffc0809007388 */ /* 0x0001e40000000800 */
.L_x_4:
[----:B------:R-:W-:Y:S05]  /*02e0*/  BSYNC.RECONVERGENT B0 ;  /* 0x0000000000007941 */ /* 0x000fea0003800200 */
.L_x_3:
[----:B------:R-:W-:Y:S02]  /*02f0*/  UISETP.GT.U32.AND UP0, UPT, UR5, 0x3, UPT ;  /* 0x000000030500788c */ /* 0x000fe4000bf04070 */
[----:B------:R-:W-:Y:S01]  /*0300*/  USHF.L.U32 UR7, UR7, 0x1, URZ ;  /* 0x0000000107077899 */ /* 0x000fe200080006ff */
[----:B------:R-:W-:-:S06]  /*0310*/  UMOV UR5, UR6 ;  /* 0x0000000600057c82 */ /* 0x000fcc0008000000 */
[----:B------:R-:W-:Y:S05]  /*0320*/  BRA.U UP0, `(.L_x_5) ;  /* 0xfffffffd00a87547 */ /* 0x000fea000b83ffff */
.L_x_2:
[----:B------:R-:W-:Y:S01]  /*0330*/  BAR.SYNC.DEFER_BLOCKING 0x0 ;  /* 0x0000000000007b1d */ /* 0x000fe20000010000 */
[----:B------:R-:W-:-:S05]  /*0340*/  ISETP.NE.AND P0, PT, R3, RZ, PT ;  /* 0x000000ff0300720c */ /* 0x000fca0003f05270 */
[----:B------:R-:W-:Y:S08]  /*0350*/  BSSY.RECONVERGENT B0, `(.L_x_6) ;  /* 0x000000b000007945 */ /* 0x000ff00003800200 */
[----:B------:R-:W-:Y:S05]  /*0360*/  @P0 BRA `(.L_x_7) ;  /* 0x0000000000240947 */ /* 0x000fea0003800000 */
[----:B------:R-:W1:Y:S01]  /*0370*/  LDCU UR6, c[0x0][0x390] ;  /* 0x00007200ff0677ac */ /* 0x000e620008000800 */
[----:B0-----:R-:W0:Y:S01]  /*0380*/  LDC.64 R8, c[0x0][0x398] ;  /* 0x0000e600ff087b82 */ /* 0x001e220000000a00 */
[----:B-1----:R-:W-:-:S04]  /*0390*/  UIADD3 UR5, UPT, UPT, UR6, -0x1, URZ ;  /* 0xffffffff06057890 */ /* 0x002fc8000fffe0ff */
[----:B------:R-:W-:Y:S01]  /*03a0*/  ULEA.HI UR5, UR5, UR6, URZ, 0x1b ;  /* 0x0000000605057291 */ /* 0x000fe2000f8fd8ff */
[----:B0-----:R-:W-:-:S03]  /*03b0*/  IMAD.WIDE.U32 R8, R4, 0x4, R8 ;  /* 0x0000000404087825 */ /* 0x001fc600078e0008 */
[----:B------:R-:W-:-:S09]  /*03c0*/  ULEA UR5, UR5, UR4, 0x2 ;  /* 0x0000000405057291 */ /* 0x000fd2000f8e10ff */
[----:B------:R-:W0:Y:S04]  /*03d0*/  LDS R7, [UR5+-0x4] ;  /* 0xfffffc05ff077984 */ /* 0x000e280008000800 */
[----:B------:R-:W-:Y:S04]  /*03e0*/  STS [UR5+-0x4], RZ ;  /* 0xfffffcffff007988 */ /* 0x000fe80008000805 */
[----:B0-----:R1:W-:Y:S02]  /*03f0*/  STG.E desc[UR8][R8.64], R7 ;  /* 0x0000000708007986 */ /* 0x0013e4000c101908 */
.L_x_7:
[----:B------:R-:W-:Y:S05]  /*0400*/  BSYNC.RECONVERGENT B0 ;  /* 0x0000000000007941 */ /* 0x000fea0003800200 */
.L_x_6:
[----:B------:R-:W2:Y:S02]  /*0410*/  LDCU UR5, c[0x0][0x390] ;  /* 0x00007200ff0577ac */ /* 0x000ea40008000800 */
[----:B--2---:R-:W-:-:S09]  /*0420*/  UISETP.GE.U32.AND UP0, UPT, UR5, 0x2, UPT ;  /* 0x000000020500788c */ /* 0x004fd2000bf06070 */
[----:B------:R-:W-:Y:S05]  /*0430*/  BRA.U !UP0, `(.L_x_8) ;  /* 0x0000000108647547 */ /* 0x000fea000b800000 */
[----:B------:R-:W-:Y:S01]  /*0440*/  LEA R10, R3, 0x1, 0x1 ;  /* 0x00000001030a7811 */ /* 0x000fe200078e08ff */
[----:B------:R-:W2:Y:S01]  /*0450*/  LDCU UR6, c[0x0][0x390] ;  /* 0x00007200ff0677ac */ /* 0x000ea20008000800 */
[----:B------:R-:W-:-:S05]  /*0460*/  UMOV UR5, 0x1 ;  /* 0x0000000100057882 */ /* 0x000fca0000000000 */
.L_x_11:
[----:B------:R-:W-:Y:S01]  /*0470*/  BAR.SYNC.DEFER_BLOCKING 0x0 ;  /* 0x0000000000007b1d */ /* 0x000fe20000010000 */
[----:B------:R-:W-:Y:S01]  /*0480*/  ISETP.GE.U32.AND P0, PT, R3, UR5, PT ;  /* 0x0000000503007c0c */ /* 0x000fe2000bf06070 */
[----:B------:R-:W-:Y:S02]  /*0490*/  USHF.L.U32 UR5, UR5, 0x1, URZ ;  /* 0x0000000105057899 */ /* 0x000fe400080006ff */
[----:B------:R-:W-:Y:S02]  /*04a0*/  USHF.R.U32.HI UR7, URZ, 0x1, UR7 ;  /* 0x00000001ff077899 */ /* 0x000fe40008011607 */
[----:B------:R-:W-:Y:S08]  /*04b0*/  BSSY.RECONVERGENT B0, `(.L_x_9) ;  /* 0x000000f000007945 */ /* 0x000ff00003800200 */
[----:B---3--:R-:W-:Y:S05]  /*04c0*/  @P0 BRA `(.L_x_10) ;  /* 0x0000000000340947 */ /* 0x008fea0003800000 */
[----:B------:R-:W-:-:S04]  /*04d0*/  IMAD R4, R10, UR7, RZ ;  /* 0x000000070a047c24 */ /* 0x000fc8000f8e02ff */
[C---:B-1----:R-:W-:Y:S02]  /*04e0*/  VIADD R7, R4.reuse, 0xffffffff ;  /* 0xffffffff04077836 */ /* 0x042fe40000000000 */
[----:B0-----:R-:W-:-:S03]  /*04f0*/  VIADD R8, R4, UR7 ;  /* 0x0000000704087c36 */ /* 0x001fc60008000000 */
[C---:B------:R-:W-:Y:S02]  /*0500*/  IADD3 R9, PT, PT, R7.reuse, UR7, RZ ;  /* 0x0000000707097c10 */ /* 0x040fe4000fffe0ff */
[----:B------:R-:W-:Y:S02]  /*0510*/  LEA.HI R4, R7, R4, RZ, 0x1b ;  /* 0x0000000407047211 */ /* 0x000fe400078fd8ff */
[----:B------:R-:W-:Y:S02]  /*0520*/  LEA.HI R8, R9, R8, RZ, 0x1b ;  /* 0x0000000809087211 */ /* 0x000fe400078fd8ff */
[----:B------:R-:W-:Y:S02]  /*0530*/  LEA R4, R4, UR4, 0x2 ;  /* 0x0000000404047c11 */ /* 0x000fe4000f8e10ff */
[----:B------:R-:W-:-:S03]  /*0540*/  LEA R8, R8, UR4, 0x2 ;  /* 0x0000000408087c11 */ /* 0x000fc6000f8e10ff */
[----:B------:R-:W-:Y:S04]  /*0550*/  LDS R7, [R4+-0x4] ;  /* 0xfffffc0004077984 */ /* 0x000fe80000000800 */
[----:B------:R-:W0:Y:S02]  /*0560*/  LDS R9, [R8+-0x4] ;  /* 0xfffffc0008097984 */ /* 0x000e240000000800 */
[----:B0-----:R-:W-:Y:S02]  /*0570*/  IMAD.IADD R7, R7, 0x1, R9 ;  /* 0x0000000107077824 */ /* 0x001fe400078e0209 */
[----:B------:R3:W-:Y:S04]  /*0580*/  STS [R4+-0x4], R9 ;  /* 0xfffffc0904007388 */ /* 0x0007e80000000800 */
[----:B------:R3:W-:Y:S02]  /*0590*/  STS [R8+-0x4], R7 ;  /* 0xfffffc0708007388 */ /* 0x0007e40000000800 */
.L_x_10:
[----:B--2---:R-:W-:Y:S05]  /*05a0*/  BSYNC.RECONVERGENT B0 ;  /* 0x0000000000007941 */ /* 0x004fea0003800200 */
.L_x_9:
[----:B------:R-:W-:-:S09]  /*05b0*/  UISETP.GE.U32.AND UP0, UPT, UR5, UR6, UPT ;  /* 0x000000060500728c */ /* 0x000fd2000bf06070 */
[----:B------:R-:W-:Y:S05]  /*05c0*/  BRA.U !UP0, `(.L_x_11) ;  /* 0xfffffffd08a87547 */ /* 0x000fea000b83ffff */
.L_x_8:
[----:B------:R-:W-:Y:S08]  /*05d0*/  BAR.SYNC.DEFER_BLOCKING 0x0 ;  /* 0x0000000000007b1d */ /* 0x000ff00000010000 */
[----:B01-3--:R-:W0:Y:S01]  /*05e0*/  LDC.64 R8, c[0x0][0x388] ;  /* 0x0000e200ff087b82 */ /* 0x00be220000000a00 */
[----:B------:R-:W1:Y:S04]  /*05f0*/  LDS R5, [R5] ;  /* 0x0000000005057984 */ /* 0x000e680000000800 */
[----:B------:R-:W2:Y:S01]  /*0600*/  LDS R7, [R6] ;  /* 0x0000000006077984 */ /* 0x000ea20000000800 */
[----:B0-----:R-:W-:-:S04]  /*0610*/  IMAD.WIDE.U32 R2, R2, 0x4, R8 ;  /* 0x0000000402027825 */ /* 0x001fc800078e0008 */
[----:B------:R-:W-:Y:S01]  /*0620*/  IMAD.WIDE.U32 R8, R0, 0x4, R8 ;  /* 0x0000000400087825 */ /* 0x000fe200078e0008 */
[----:B-1----:R-:W-:Y:S04]  /*0630*/  STG.E desc[UR8][R2.64], R5 ;  /* 0x0000000502007986 */ /* 0x002fe8000c101908 */
[----:B--2---:R-:W-:Y:S01]  /*0640*/  STG.E desc[UR8][R8.64], R7 ;  /* 0x0000000708007986 */ /* 0x004fe2000c101908 */
[----:B------:R-:W-:Y:S05]  /*0650*/  EXIT ;  /* 0x000000000000794d */ /* 0x000fea0003800000 */
.L_x_12:
        /* <DEDUP_REMOVED lines=10> */
.L_x_24:


//--------------------- .text._Z6ptype1PjS_jj     --------------------------
	.section	.text._Z6ptype1PjS_jj,"ax",@progbits
	.align	128
        .global         _Z6ptype1PjS_jj
        .type           _Z6ptype1PjS_jj,@function
        .size           _Z6ptype1PjS_jj,(.L_x_25 - _Z6ptype1PjS_jj)
        .other          _Z6ptype1PjS_jj,@"STO_CUDA_ENTRY STV_DEFAULT"
_Z6ptype1PjS_jj:
.text._Z6ptype1PjS_jj:
[----:B------:R-:W-:Y:S01]  /*0000*/  LDC R1, c[0x0][0x37c] ;  /* 0x0000df00ff017b82 */ /* 0x000fe20000000800 */
[----:B------:R-:W0:Y:S07]  /*0010*/  S2R R2, SR_TID.X ;  /* 0x0000000000027919 */ /* 0x000e2e0000002100 */
[----:B------:R-:W0:Y:S01]  /*0020*/  LDC R3, c[0x0][0x390] ;  /* 0x0000e400ff037b82 */ /* 0x000e220000000800 */
[----:B------:R-:W1:Y:S01]  /*0030*/  LDCU.64 UR8, c[0x0][0x358] ;  /* 0x00006b00ff0877ac */ /* 0x000e620008000a00 */
[----:B0-----:R-:W-:-:S02]  /*0040*/  ISETP.GE.U32.AND P0, PT, R2, R3, PT ;  /* 0x000000030200720c */ /* 0x001fc40003f06070 */
[----:B------:R-:W-:-:S11]  /*0050*/  LEA.HI R0, R3, R2, RZ, 0x1f ;  /* 0x0000000203007211 */ /* 0x000fd600078ff8ff */
[----:B------:R-:W0:Y:S02]  /*0060*/  @!P0 LDC.64 R8, c[0x0][0x380] ;  /* 0x0000e000ff088b82 */ /* 0x000e240000000a00 */
[----:B0-----:R-:W-:-:S04]  /*0070*/  @!P0 IMAD.WIDE.U32 R6, R2, 0x4, R8 ;  /* 0x0000000402068825 */ /* 0x001fc800078e0008 */
[----:B------:R-:W-:Y:S02]  /*0080*/  @!P0 IMAD.WIDE.U32 R8, R0, 0x4, R8 ;  /* 0x0000000400088825 */ /* 0x000fe400078e0008 */
[----:B-1----:R-:W2:Y:S04]  /*0090*/  @!P0 LDG.E R6, desc[UR8][R6.64] ;  /* 0x0000000806068981 */ /* 0x002ea8000c1e1900 */
[----:B------:R-:W3:Y:S01]  /*00a0*/  @!P0 LDG.E R9, desc[UR8][R8.64] ;  /* 0x0000000808098981 */ /* 0x000ee2000c1e1900 */
[----:B------:R-:W0:Y:S01]  /*00b0*/  S2UR UR5, SR_CgaCtaId ;  /* 0x00000000000579c3 */ /* 0x000e220000008800 */
[----:B------:R-:W-:Y:S01]  /*00c0*/  UMOV UR4, 0x400 ;  /* 0x0000040000047882 */ /* 0x000fe20000000000 */
[----:B------:R-:W-:Y:S01]  /*00d0*/  LEA.HI R3, R2, R2, RZ, 0x1b ;  /* 0x0000000202037211 */ /* 0x000fe200078fd8ff */
[----:B------:R-:W-:Y:S01]  /*00e0*/  UMOV UR7, 0x1 ;  /* 0x0000000100077882 */ /* 0x000fe20000000000 */
[----:B------:R-:W-:Y:S01]  /*00f0*/  LEA.HI R4, R0, R0, RZ, 0x1b ;  /* 0x0000000000047211 */ /* 0x000fe200078fd8ff */
[----:B0-----:R-:W-:Y:S01]  /*0100*/  ULEA UR4, UR5, UR4, 0x18 ;  /* 0x0000000405047291 */ /* 0x001fe2000f8ec0ff */
[----:B------:R-:W0:Y:S05]  /*0110*/  LDCU UR5, c[0x0][0x394] ;  /* 0x00007280ff0577ac */ /* 0x000e2a0008000800 */
[----:B------:R-:W-:-:S02]  /*0120*/  LEA R3, R3, UR4, 0x2 ;  /* 0x0000000403037c11 */ /* 0x000fc4000f8e10ff */
[----:B------:R-:W-:Y:S01]  /*0130*/  LEA R4, R4, UR4, 0x2 ;  /* 0x0000000404047c11 */ /* 0x000fe2000f8e10ff */
[----:B0-----:R-:W-:Y:S02]  /*0140*/  UISETP.GE.U32.AND UP0, UPT, UR5, 0x2, UPT ;  /* 0x000000020500788c */ /* 0x001fe4000bf06070 */
[----:B--2---:R0:W-:Y:S04]  /*0150*/  @!P0 STS [R3], R6 ;  /* 0x0000000603008388 */ /* 0x0041e80000000800 */
[----:B---3--:R0:W-:Y:S04]  /*0160*/  @!P0 STS [R4], R9 ;  /* 0x0000000904008388 */ /* 0x0081e80000000800 */
[----:B------:R0:W-:Y:S04]  /*0170*/  @P0 STS [R3], RZ ;  /* 0x000000ff03000388 */ /* 0x0001e80000000800 */
[----:B------:R0:W-:Y:S01]  /*0180*/  @P0 STS [R4], RZ ;  /* 0x000000ff04000388 */ /* 0x0001e20000000800 */
[----:B------:R-:W-:Y:S05]  /*0190*/  BRA.U !UP0, `(.L_x_13) ;  /* 0x0000000108647547 */ /* 0x000fea000b800000 */
[----:B0-----:R-:W-:Y:S01]  /*01a0*/  LEA R9, R2, 0x1, 0x1 ;  /* 0x0000000102097811 */ /* 0x001fe200078e08ff */
[----:B------:R-:W0:Y:S01]  /*01b0*/  LDCU UR5, c[0x0][0x394] ;  /* 0x00007280ff0577ac */ /* 0x000e220008000800 */
[----:B------:R-:W-:-:S05]  /*01c0*/  UMOV UR7, 0x1 ;  /* 0x0000000100077882 */ /* 0x000fca0000000000 */
.L_x_16:
        /* <DEDUP_REMOVED lines=15> */
[----:B0-----:R-:W-:-:S05]  /*02c0*/  IMAD.IADD R6, R5, 0x1, R6 ;  /* 0x0000000105067824 */ /* 0x001fca00078e0206 */
[----:B------:R0:W-:Y:S02]  /*02d0*/  STS [R7+-0x4], R6 ;  /* 0xfffffc0607007388 */ /* 0x0001e40000000800 */
.L_x_15:
[----:B------:R-:W-:Y:S05]  /*02e0*/  BSYNC.RECONVERGENT B0 ;  /* 0x0000000000007941 */ /* 0x000fea0003800200 */
.L_x_14:
[----:B------:R-:W-:Y:S02]  /*02f0*/  UISETP.GT.U32.AND UP0, UPT, UR5, 0x3, UPT ;  /* 0x000000030500788c */ /* 0x000fe4000bf04070 */
[----:B------:R-:W-:Y:S01]  /*0300*/  USHF.L.U32 UR7, UR7, 0x1, URZ ;  /* 0x0000000107077899 */ /* 0x000fe200080006ff */
[----:B------:R-:W-:-:S06]  /*0310*/  UMOV UR5, UR6 ;  /* 0x0000000600057c82 */ /* 0x000fcc0008000000 */
[----:B------:R-:W-:Y:S05]  /*0320*/  BRA.U UP0, `(.L_x_16) ;  /* 0xfffffffd00a87547 */ /* 0x000fea000b83ffff */
.L_x_13:
[----:B0-----:R-:W0:Y:S01]  /*0330*/  LDC R6, c[0x0][0x394] ;  /* 0x0000e500ff067b82 */ /* 0x001e220000000800 */
[----:B------:R-:W-:-:S13]  /*0340*/  ISETP.NE.AND P0, PT, R2, RZ, PT ;  /* 0x000000ff0200720c */ /* 0x000fda0003f05270 */
[----:B0-----:R-:W-:-:S05]  /*0350*/  @!P0 VIADD R5, R6, 0xffffffff ;  /* 0xffffffff06058836 */ /* 0x001fca0000000000 */
[----:B------:R-:W-:-:S04]  /*0360*/  @!P0 LEA.HI R5, R5, R6, RZ, 0x1b ;  /* 0x0000000605058211 */ /* 0x000fc800078fd8ff */
[----:B------:R-:W-:-:S05]  /*0370*/  @!P0 LEA R5, R5, UR4, 0x2 ;  /* 0x0000000405058c11 */ /* 0x000fca000f8e10ff */
[----:B------:R0:W-:Y:S01]  /*0380*/  @!P0 STS [R5+-0x4], RZ ;  /* 0xfffffcff05008388 */ /* 0x0001e20000000800 */
[----:B------:R-:W-:-:S13]  /*0390*/  ISETP.GE.U32.AND P0, PT, R6, 0x2, PT ;  /* 0x000000020600780c */ /* 0x000fda0003f06070 */
[----:B0-----:R-:W-:Y:S05]  /*03a0*/  @!P0 BRA `(.L_x_17) ;  /* 0x0000000000648947 */ /* 0x001fea0003800000 */
[----:B------:R-:W-:Y:S01]  /*03b0*/  LEA R9, R2, 0x1, 0x1 ;  /* 0x0000000102097811 */ /* 0x000fe200078e08ff */
[----:B------:R-:W0:Y:S01]  /*03c0*/  LDCU UR6, c[0x0][0x394] ;  /* 0x00007280ff0677ac */ /* 0x000e220008000800 */
[----:B------:R-:W-:-:S05]  /*03d0*/  UMOV UR5, 0x1 ;  /* 0x0000000100057882 */ /* 0x000fca0000000000 */
.L_x_20:
[----:B------:R-:W-:Y:S01]  /*03e0*/  BAR.SYNC.DEFER_BLOCKING 0x0 ;  /* 0x0000000000007b1d */ /* 0x000fe20000010000 */
[----:B------:R-:W-:Y:S01]  /*03f0*/  ISETP.GE.U32.AND P0, PT, R2, UR5, PT ;  /* 0x0000000502007c0c */ /* 0x000fe2000bf06070 */
[----:B------:R-:W-:Y:S02]  /*0400*/  USHF.L.U32 UR5, UR5, 0x1, URZ ;  /* 0x0000000105057899 */ /* 0x000fe400080006ff */
[----:B------:R-:W-:Y:S02]  /*0410*/  USHF.R.U32.HI UR7, URZ, 0x1, UR7 ;  /* 0x00000001ff077899 */ /* 0x000fe40008011607 */
[----:B------:R-:W-:Y:S08]  /*0420*/  BSSY.RECONVERGENT B0, `(.L_x_18) ;  /* 0x000000f000007945 */ /* 0x000ff00003800200 */
[----:B-1----:R-:W-:Y:S05]  /*0430*/  @P0 BRA `(.L_x_19) ;  /* 0x0000000000340947 */ /* 0x002fea0003800000 */
[----:B------:R-:W-:-:S04]  /*0440*/  IMAD R5, R9, UR7, RZ ;  /* 0x0000000709057c24 */ /* 0x000fc8000f8e02ff */
[C---:B------:R-:W-:Y:S02]  /*0450*/  VIADD R6, R5.reuse, 0xffffffff ;  /* 0xffffffff05067836 */ /* 0x040fe40000000000 */
[----:B------:R-:W-:Y:S02]  /*0460*/  VIADD R7, R5, UR7 ;  /* 0x0000000705077c36 */ /* 0x000fe40008000000 */
[C---:B------:R-:W-:Y:S01]  /*0470*/  VIADD R8, R6.reuse, UR7 ;  /* 0x0000000706087c36 */ /* 0x040fe20008000000 */
[----:B------:R-:W-:-:S04]  /*0480*/  LEA.HI R5, R6, R5, RZ, 0x1b ;  /* 0x0000000506057211 */ /* 0x000fc800078fd8ff */
[----:B------:R-:W-:Y:S02]  /*0490*/  LEA.HI R7, R8, R7, RZ, 0x1b ;  /* 0x0000000708077211 */ /* 0x000fe400078fd8ff */
[----:B------:R-:W-:Y:S02]  /*04a0*/  LEA R5, R5, UR4, 0x2 ;  /* 0x0000000405057c11 */ /* 0x000fe4000f8e10ff */
[----:B------:R-:W-:-:S03]  /*04b0*/  LEA R7, R7, UR4, 0x2 ;  /* 0x0000000407077c11 */ /* 0x000fc6000f8e10ff */
[----:B------:R-:W-:Y:S04]  /*04c0*/  LDS R6, [R5+-0x4] ;  /* 0xfffffc0005067984 */ /* 0x000fe80000000800 */
[----:B------:R-:W1:Y:S02]  /*04d0*/  LDS R8, [R7+-0x4] ;  /* 0xfffffc0007087984 */ /* 0x000e640000000800 */
[----:B-1----:R-:W-:Y:S02]  /*04e0*/  IMAD.IADD R6, R6, 0x1, R8 ;  /* 0x0000000106067824 */ /* 0x002fe400078e0208 */
[----:B------:R1:W-:Y:S04]  /*04f0*/  STS [R5+-0x4], R8 ;  /* 0xfffffc0805007388 */ /* 0x0003e80000000800 */
[----:B------:R1:W-:Y:S02]  /*0500*/  STS [R7+-0x4], R6 ;  /* 0xfffffc0607007388 */ /* 0x0003e40000000800 */
.L_x_19:
[----:B0-----:R-:W-:Y:S05]  /*0510*/  BSYNC.RECONVERGENT B0 ;  /* 0x0000000000007941 */ /* 0x001fea0003800200 */
.L_x_18:
[----:B------:R-:W-:-:S09]  /*0520*/  UISETP.GE.U32.AND UP0, UPT, UR5, UR6, UPT ;  /* 0x000000060500728c */ /* 0x000fd2000bf06070 */
[----:B------:R-:W-:Y:S05]  /*0530*/  BRA.U !UP0, `(.L_x_20) ;  /* 0xfffffffd08a87547 */ /* 0x000fea000b83ffff */
.L_x_17:
[----:B------:R-:W0:Y:S01]  /*0540*/  LDCU UR10, c[0x0][0x390] ;  /* 0x00007200ff0a77ac */ /* 0x000e220008000800 */
[----:B------:R-:W-:Y:S01]  /*0550*/  BAR.SYNC.DEFER_BLOCKING 0x0 ;  /* 0x0000000000007b1d */ /* 0x000fe20000010000 */
[----:B0-----:R-:W-:-:S13]  /*0560*/  ISETP.GE.U32.AND P0, PT, R2, UR10, PT ;  /* 0x0000000a02007c0c */ /* 0x001fda000bf06070 */
[----:B------:R-:W-:Y:S05]  /*0570*/  @P0 EXIT ;  /* 0x000000000000094d */ /* 0x000fea0003800000 */
[----:B------:R-:W0:Y:S01]  /*0580*/  LDS R3, [R3] ;  /* 0x0000000003037984 */ /* 0x000e220000000800 */
[----:B-1----:R-:W1:Y:S03]  /*0590*/  LDC.64 R8, c[0x0][0x388] ;  /* 0x0000e200ff087b82 */ /* 0x002e660000000a00 */
[----:B------:R-:W2:Y:S01]  /*05a0*/  LDS R5, [R4] ;  /* 0x0000000004057984 */ /* 0x000ea20000000800 */
[----:B-1----:R-:W-:-:S04]  /*05b0*/  IMAD.WIDE.U32 R6, R2, 0x4, R8 ;  /* 0x0000000402067825 */ /* 0x002fc800078e0008 */
[----:B------:R-:W-:Y:S01]  /*05c0*/  IMAD.WIDE.U32 R8, R0, 0x4, R8 ;  /* 0x0000000400087825 */ /* 0x000fe200078e0008 */
[----:B0-----:R-:W-:Y:S04]  /*05d0*/  STG.E desc[UR8][R6.64], R3 ;  /* 0x0000000306007986 */ /* 0x001fe8000c101908 */
[----:B--2---:R-:W-:Y:S01]  /*05e0*/  STG.E desc[UR8][R8.64], R5 ;  /* 0x0000000508007986 */ /* 0x004fe2000c101908 */
[----:B------:R-:W-:Y:S05]  /*05f0*/  EXIT ;  /* 0x000000000000794d */ /* 0x000fea0003800000 */
.L_x_21:
        /* <DEDUP_REMOVED lines=16> */
.L_x_25:


//--------------------- .nv.shared._Z3addPjS_S_j  --------------------------
	.section	.nv.shared._Z3addPjS_S_j,"aw",@nobits
	.sectionflags	@""
	.align	16
	.zero		1024


//--------------------- .nv.shared.reserved.0     --------------------------
	.section	.nv.shared.reserved.0,"aw",@nobits
	.weak		__nv_reservedSMEM_offset_0_alias
	.size		__nv_reservedSMEM_offset_0_alias, 0, 64
	.other		__nv_reservedSMEM_offset_0_alias,@"STO_CUDA_RESERVED_SHARED STV_DEFAULT"
__nv_reservedSMEM_offset_0_alias:
	.zero		0
	.zero		64


//--------------------- .nv.shared._Z3addPjS_j    --------------------------
	.section	.nv.shared._Z3addPjS_j,"aw",@nobits
	.sectionflags	@""
	.align	16
	.zero		1024


//--------------------- .nv.shared._Z6ptype2PjS_jS_ --------------------------
	.section	.nv.shared._Z6ptype2PjS_jS_,"aw",@nobits
	.sectionflags	@""
	.align	16
	.zero		1024


//--------------------- .nv.shared._Z6ptype1PjS_jj --------------------------
	.section	.nv.shared._Z6ptype1PjS_jj,"aw",@nobits
	.sectionflags	@""
	.align	16
	.zero		1024


//--------------------- .nv.constant0._Z3addPjS_S_j --------------------------
	.section	.nv.constant0._Z3addPjS_S_j,"a",@progbits
	.sectionflags	@""
	.align	4
.nv.constant0._Z3addPjS_S_j:
	.zero		924


//--------------------- .nv.constant0._Z3addPjS_j --------------------------
	.section	.nv.constant0._Z3addPjS_j,"a",@progbits
	.sectionflags	@""
	.align	4
.nv.constant0._Z3addPjS_j:
	.zero		916


//--------------------- .nv.constant0._Z6ptype2PjS_jS_ --------------------------
	.section	.nv.constant0._Z6ptype2PjS_jS_,"a",@progbits
	.sectionflags	@""
	.align	4
.nv.constant0._Z6ptype2PjS_jS_:
	.zero		928


//--------------------- .nv.constant0._Z6ptype1PjS_jj --------------------------
	.section	.nv.constant0._Z6ptype1PjS_jj,"a",@progbits
	.sectionflags	@""
	.align	4
.nv.constant0._Z6ptype1PjS_jj:
	.zero		920


//--------------------- SYMBOLS --------------------------

	.type		.nv.reservedSmem.offset0,@object
	.size		.nv.reservedSmem.offset0,0x4
	.type		.nv.reservedSmem.cap,@object
	.size		.nv.reservedSmem.cap,0x4
